//
// Generated by NVIDIA NVVM Compiler
//
// Compiler Build ID: CL-36424714
// Cuda compilation tools, release 13.0, V13.0.88
// Based on NVVM 20.0.0
//

.version 9.0
.target sm_100
.address_size 64

	// .globl	vcopyfrom

.visible .entry vcopyfrom(
	.param .u32 vcopyfrom_param_0,
	.param .u32 vcopyfrom_param_1,
	.param .u64 .ptr .align 1 vcopyfrom_param_2,
	.param .u64 .ptr .align 1 vcopyfrom_param_3
)
{
	.reg .pred 	%p<2>;
	.reg .b32 	%r<8>;
	.reg .b64 	%rd<9>;
	.reg .b64 	%fd<2>;

	ld.param.u32 	%r3, [vcopyfrom_param_0];
	ld.param.u32 	%r2, [vcopyfrom_param_1];
	ld.param.u64 	%rd1, [vcopyfrom_param_2];
	ld.param.u64 	%rd2, [vcopyfrom_param_3];
	mov.u32 	%r4, %tid.x;
	mov.u32 	%r5, %ctaid.x;
	mov.u32 	%r6, %ntid.x;
	mad.lo.s32 	%r1, %r5, %r6, %r4;
	setp.ge.s32 	%p1, %r1, %r3;
	@%p1 bra 	$L__BB0_2;
	cvta.to.global.u64 	%rd3, %rd1;
	cvta.to.global.u64 	%rd4, %rd2;
	add.s32 	%r7, %r2, %r1;
	mul.wide.s32 	%rd5, %r7, 8;
	add.s64 	%rd6, %rd3, %rd5;
	ld.global.f64 	%fd1, [%rd6];
	mul.wide.s32 	%rd7, %r1, 8;
	add.s64 	%rd8, %rd4, %rd7;
	st.global.f64 	[%rd8], %fd1;
$L__BB0_2:
	ret;

}


// ===== COMPILED SASS (sm_100) =====

	.target	sm_100

	.elftype	@"ET_EXEC"


//--------------------- .note.nv.tkinfo           --------------------------
	.section	.note.nv.tkinfo,"",@"SHT_NOTE"
	.sectionflags	@"SHF_NOTE_NV_TKINFO"
	.tkinfo
        /*0018*/ 	.word	0x00000002
        /*0030*/ 	.string	""
        /*0030*/ 	.string	"ptxas"
        /*0030*/ 	.string	"Cuda compilation tools, release 13.0, V13.0.88"
        /*0030*/ 	.string	"Build cuda_13.0.r13.0/compiler.36424714_0"
        /*0030*/ 	.string	"-arch sm_100 -m 64 "



//--------------------- .note.nv.cuinfo           --------------------------
	.section	.note.nv.cuinfo,"",@"SHT_NOTE"
	.sectionflags	@"SHF_NOTE_NV_CUINFO"
        /*0018*/ 	.short	0x0002
        /*001a*/ 	.short	0x0064
        /*001c*/ 	.short	0x0082
	.zero		2


//--------------------- .nv.info                  --------------------------
	.section	.nv.info,"",@"SHT_CUDA_INFO"
	.align	4


	//----- nvinfo : EIATTR_REGCOUNT
	.align		4
        /*0000*/ 	.byte	0x04, 0x2f
        /*0002*/ 	.short	(.L_1 - .L_0)
	.align		4
.L_0:
        /*0004*/ 	.word	index@(vcopyfrom)
        /*0008*/ 	.word	0x0000000a


	//----- nvinfo : EIATTR_FRAME_SIZE
	.align		4
.L_1:
        /*000c*/ 	.byte	0x04, 0x11
        /*000e*/ 	.short	(.L_3 - .L_2)
	.align		4
.L_2:
        /*0010*/ 	.word	index@(vcopyfrom)
        /*0014*/ 	.word	0x00000000


	//----- nvinfo : EIATTR_MIN_STACK_SIZE
	.align		4
.L_3:
        /*0018*/ 	.byte	0x04, 0x12
        /*001a*/ 	.short	(.L_5 - .L_4)
	.align		4
.L_4:
        /*001c*/ 	.word	index@(vcopyfrom)
        /*0020*/ 	.word	0x00000000
.L_5:


//--------------------- .nv.compat                --------------------------
	.section	.nv.compat,"",@"SHT_CUDA_COMPAT_INFO"
	.align	4
        /*0000*/ 	.byte	0x02, 0x09, 0x00, 0x00, 0x02, 0x02, 0x01, 0x00, 0x02, 0x05, 0x05, 0x00, 0x03, 0x07, 0x01, 0x01
        /*0010*/ 	.byte	0x02, 0x03, 0x00, 0x00, 0x02, 0x06, 0x01, 0x00, 0x04, 0x0b, 0x08, 0x00, 0x09, 0x00, 0x00, 0x00
        /*0020*/ 	.byte	0x00, 0x00, 0x00, 0x00


//--------------------- .nv.info.vcopyfrom        --------------------------
	.section	.nv.info.vcopyfrom,"",@"SHT_CUDA_INFO"
	.sectionflags	@""
	.align	4


	//----- nvinfo : EIATTR_CUDA_API_VERSION
	.align		4
        /*0000*/ 	.byte	0x04, 0x37
        /*0002*/ 	.short	(.L_7 - .L_6)
.L_6:
        /*0004*/ 	.word	0x00000082


	//----- nvinfo : EIATTR_KPARAM_INFO
	.align		4
.L_7:
        /*0008*/ 	.byte	0x04, 0x17
        /*000a*/ 	.short	(.L_9 - .L_8)
.L_8:
        /*000c*/ 	.word	0x00000000
        /*0010*/ 	.short	0x0003
        /*0012*/ 	.short	0x0010
        /*0014*/ 	.byte	0x00, 0xf5, 0x21, 0x00


	//----- nvinfo : EIATTR_KPARAM_INFO
	.align		4
.L_9:
        /*0018*/ 	.byte	0x04, 0x17
        /*001a*/ 	.short	(.L_11 - .L_10)
.L_10:
        /*001c*/ 	.word	0x00000000
        /*0020*/ 	.short	0x0002
        /*0022*/ 	.short	0x0008
        /*0024*/ 	.byte	0x00, 0xf5, 0x21, 0x00


	//----- nvinfo : EIATTR_KPARAM_INFO
	.align		4
.L_11:
        /*0028*/ 	.byte	0x04, 0x17
        /*002a*/ 	.short	(.L_13 - .L_12)
.L_12:
        /*002c*/ 	.word	0x00000000
        /*0030*/ 	.short	0x0001
        /*0032*/ 	.short	0x0004
        /*0034*/ 	.byte	0x00, 0xf0, 0x11, 0x00


	//----- nvinfo : EIATTR_KPARAM_INFO
	.align		4
.L_13:
        /*0038*/ 	.byte	0x04, 0x17
        /*003a*/ 	.short	(.L_15 - .L_14)
.L_14:
        /*003c*/ 	.word	0x00000000
        /*0040*/ 	.short	0x0000
        /*0042*/ 	.short	0x0000
        /*0044*/ 	.byte	0x00, 0xf0, 0x11, 0x00


	//----- nvinfo : EIATTR_SPARSE_MMA_MASK
	.align		4
.L_15:
        /*0048*/ 	.byte	0x03, 0x50
        /*004a*/ 	.short	0x0000


	//----- nvinfo : EIATTR_MAXREG_COUNT
	.align		4
        /*004c*/ 	.byte	0x03, 0x1b
        /*004e*/ 	.short	0x00ff


	//----- nvinfo : EIATTR_MERCURY_ISA_VERSION
	.align		4
        /*0050*/ 	.byte	0x03, 0x5f
        /*0052*/ 	.short	0x0101


	//----- nvinfo : EIATTR_VRC_CTA_INIT_COUNT
	.align		4
        /*0054*/ 	.byte	0x02, 0x4a
	.zero		1
	.zero		1


	//----- nvinfo : EIATTR_EXIT_INSTR_OFFSETS
	.align		4
        /*0058*/ 	.byte	0x04, 0x1c
        /*005a*/ 	.short	(.L_17 - .L_16)


	//   ....[0]....
.L_16:
        /*005c*/ 	.word	0x00000070


	//   ....[1]....
        /*0060*/ 	.word	0x00000110


	//----- nvinfo : EIATTR_CBANK_PARAM_SIZE
	.align		4
.L_17:
        /*0064*/ 	.byte	0x03, 0x19
        /*0066*/ 	.short	0x0018


	//----- nvinfo : EIATTR_PARAM_CBANK
	.align		4
        /*0068*/ 	.byte	0x04, 0x0a
        /*006a*/ 	.short	(.L_19 - .L_18)
	.align		4
.L_18:
        /*006c*/ 	.word	index@(.nv.constant0.vcopyfrom)
        /*0070*/ 	.short	0x0380
        /*0072*/ 	.short	0x0018


	//----- nvinfo : EIATTR_SW_WAR
	.align		4
.L_19:
        /*0074*/ 	.byte	0x04, 0x36
        /*0076*/ 	.short	(.L_21 - .L_20)
.L_20:
        /*0078*/ 	.word	0x00000008
.L_21:


//--------------------- .nv.callgraph             --------------------------
	.section	.nv.callgraph,"",@"SHT_CUDA_CALLGRAPH"
	.align	4
	.sectionentsize	8
	.align		4
        /*0000*/ 	.word	0x00000000
	.align		4
        /*0004*/ 	.word	0xffffffff
	.align		4
        /*0008*/ 	.word	0x00000000
	.align		4
        /*000c*/ 	.word	0xfffffffe
	.align		4
        /*0010*/ 	.word	0x00000000
	.align		4
        /*0014*/ 	.word	0xfffffffd
	.align		4
        /*0018*/ 	.word	0x00000000
	.align		4
        /*001c*/ 	.word	0xfffffffc


//--------------------- .text.vcopyfrom           --------------------------
	.section	.text.vcopyfrom,"ax",@progbits
	.align	128
        .global         vcopyfrom
        .type           vcopyfrom,@function
        .size           vcopyfrom,(.L_x_1 - vcopyfrom)
        .other          vcopyfrom,@"STO_CUDA_ENTRY STV_DEFAULT"
vcopyfrom:
.text.vcopyfrom:
[----:B------:R-:W-:Y:S01]  /*0000*/  LDC R1, c[0x0][0x37c] ;  /* 0x0000df00ff017b82 */ /* 0x000fe20000000800 */
[----:B------:R-:W0:Y:S07]  /*0010*/  S2R R7, SR_TID.X ;  /* 0x0000000000077919 */ /* 0x000e2e0000002100 */
[----:B------:R-:W0:Y:S01]  /*0020*/  S2UR UR4, SR_CTAID.X ;  /* 0x00000000000479c3 */ /* 0x000e220000002500 */
[----:B------:R-:W1:Y:S07]  /*0030*/  LDCU UR5, c[0x0][0x380] ;  /* 0x00007000ff0577ac */ /* 0x000e6e0008000800 */
[----:B------:R-:W0:Y:S02]  /*0040*/  LDC R0, c[0x0][0x360] ;  /* 0x0000d800ff007b82 */ /* 0x000e240000000800 */
[----:B0-----:R-:W-:-:S05]  /*0050*/  IMAD R7, R0, UR4, R7 ;  /* 0x0000000400077c24 */ /* 0x001fca000f8e0207 */
[----:B-1----:R-:W-:-:S13]  /*0060*/  ISETP.GE.AND P0, PT, R7, UR5, PT ;  /* 0x0000000507007c0c */ /* 0x002fda000bf06270 */
[----:B------:R-:W-:Y:S05]  /*0070*/  @P0 EXIT ;  /* 0x000000000000094d */ /* 0x000fea0003800000 */
[----:B------:R-:W0:Y:S01]  /*0080*/  LDC.64 R2, c[0x0][0x388] ;  /* 0x0000e200ff027b82 */ /* 0x000e220000000a00 */
[----:B------:R-:W1:Y:S01]  /*0090*/  LDCU UR6, c[0x0][0x384] ;  /* 0x00007080ff0677ac */ /* 0x000e620008000800 */
[----:B------:R-:W2:Y:S01]  /*00a0*/  LDCU.64 UR4, c[0x0][0x358] ;  /* 0x00006b00ff0477ac */ /* 0x000ea20008000a00 */
[----:B-1----:R-:W-:-:S05]  /*00b0*/  IADD3 R5, PT, PT, R7, UR6, RZ ;  /* 0x0000000607057c10 */ /* 0x002fca000fffe0ff */
[----:B0-----:R-:W-:Y:S02]  /*00c0*/  IMAD.WIDE R2, R5, 0x8, R2 ;  /* 0x0000000805027825 */ /* 0x001fe400078e0202 */
[----:B------:R-:W0:Y:S04]  /*00d0*/  LDC.64 R4, c[0x0][0x390] ;  /* 0x0000e400ff047b82 */ /* 0x000e280000000a00 */
[----:B--2---:R-:W2:Y:S01]  /*00e0*/  LDG.E.64 R2, desc[UR4][R2.64] ;  /* 0x0000000402027981 */ /* 0x004ea2000c1e1b00 */
[----:B0-----:R-:W-:-:S05]  /*00f0*/  IMAD.WIDE R4, R7, 0x8, R4 ;  /* 0x0000000807047825 */ /* 0x001fca00078e0204 */
[----:B--2---:R-:W-:Y:S01]  /*0100*/  STG.E.64 desc[UR4][R4.64], R2 ;  /* 0x0000000204007986 */ /* 0x004fe2000c101b04 */
[----:B------:R-:W-:Y:S05]  /*0110*/  EXIT ;  /* 0x000000000000794d */ /* 0x000fea0003800000 */
.L_x_0:
[----:B------:R-:W-:-:S00]  /*0120*/  BRA `(.L_x_0) ;  /* 0xfffffffc00fc7947 */ /* 0x000fc0000383ffff */
[----:B------:R-:W-:-:S00]  /*0130*/  NOP ;  /* 0x0000000000007918 */ /* 0x000fc00000000000 */
        /* <DEDUP_REMOVED lines=12> */
.L_x_1:


//--------------------- .nv.shared.reserved.0     --------------------------
	.section	.nv.shared.reserved.0,"aw",@nobits
	.weak		__nv_reservedSMEM_offset_0_alias
	.size		__nv_reservedSMEM_offset_0_alias, 0, 64
	.other		__nv_reservedSMEM_offset_0_alias,@"STO_CUDA_RESERVED_SHARED STV_DEFAULT"
__nv_reservedSMEM_offset_0_alias:
	.zero		0
	.zero		64


//--------------------- .nv.constant0.vcopyfrom   --------------------------
	.section	.nv.constant0.vcopyfrom,"a",@progbits
	.sectionflags	@""
	.align	4
.nv.constant0.vcopyfrom:
	.zero		920


//--------------------- SYMBOLS --------------------------

	.type		.nv.reservedSmem.offset0,@object
	.size		.nv.reservedSmem.offset0,0x4
